//
// Generated by NVIDIA NVVM Compiler
//
// Compiler Build ID: CL-36424714
// Cuda compilation tools, release 13.0, V13.0.88
// Based on NVVM 20.0.0
//

.version 9.0
.target sm_100
.address_size 64

	// .globl	_Z5sgemmPfS_S_iii

.visible .entry _Z5sgemmPfS_S_iii(
	.param .u64 .ptr .align 1 _Z5sgemmPfS_S_iii_param_0,
	.param .u64 .ptr .align 1 _Z5sgemmPfS_S_iii_param_1,
	.param .u64 .ptr .align 1 _Z5sgemmPfS_S_iii_param_2,
	.param .u32 _Z5sgemmPfS_S_iii_param_3,
	.param .u32 _Z5sgemmPfS_S_iii_param_4,
	.param .u32 _Z5sgemmPfS_S_iii_param_5
)
{
	.reg .pred 	%p<13>;
	.reg .b32 	%r<43>;
	.reg .b32 	%f<68>;
	.reg .b64 	%rd<53>;

	ld.param.u64 	%rd7, [_Z5sgemmPfS_S_iii_param_0];
	ld.param.u64 	%rd8, [_Z5sgemmPfS_S_iii_param_1];
	ld.param.u64 	%rd6, [_Z5sgemmPfS_S_iii_param_2];
	ld.param.u32 	%r20, [_Z5sgemmPfS_S_iii_param_3];
	ld.param.u32 	%r18, [_Z5sgemmPfS_S_iii_param_4];
	ld.param.u32 	%r19, [_Z5sgemmPfS_S_iii_param_5];
	cvta.to.global.u64 	%rd1, %rd8;
	cvta.to.global.u64 	%rd2, %rd7;
	mov.u32 	%r22, %ctaid.x;
	mov.u32 	%r23, %ntid.x;
	mov.u32 	%r24, %tid.x;
	mad.lo.s32 	%r1, %r22, %r23, %r24;
	mov.u32 	%r25, %ctaid.y;
	mov.u32 	%r26, %ntid.y;
	mov.u32 	%r27, %tid.y;
	mad.lo.s32 	%r28, %r25, %r26, %r27;
	setp.ge.s32 	%p1, %r1, %r18;
	setp.ge.s32 	%p2, %r28, %r20;
	or.pred  	%p3, %p1, %p2;
	@%p3 bra 	$L__BB0_14;
	setp.lt.s32 	%p4, %r19, 1;
	mov.f32 	%f67, 0f00000000;
	@%p4 bra 	$L__BB0_13;
	mul.lo.s32 	%r3, %r19, %r28;
	and.b32  	%r4, %r19, 7;
	setp.lt.u32 	%p5, %r19, 8;
	mov.f32 	%f67, 0f00000000;
	mov.b32 	%r41, 0;
	@%p5 bra 	$L__BB0_5;
	and.b32  	%r41, %r19, 2147483640;
	neg.s32 	%r39, %r41;
	shl.b32 	%r7, %r18, 3;
	mul.wide.u32 	%rd9, %r3, 4;
	add.s64 	%rd10, %rd9, %rd2;
	add.s64 	%rd52, %rd10, 16;
	mov.f32 	%f67, 0f00000000;
	mul.wide.s32 	%rd13, %r18, 4;
	mov.u32 	%r38, %r1;
$L__BB0_4:
	.pragma "nounroll";
	ld.global.f32 	%f17, [%rd52+-16];
	mul.wide.s32 	%rd11, %r38, 4;
	add.s64 	%rd12, %rd1, %rd11;
	ld.global.f32 	%f18, [%rd12];
	fma.rn.f32 	%f19, %f17, %f18, %f67;
	ld.global.f32 	%f20, [%rd52+-12];
	add.s64 	%rd14, %rd12, %rd13;
	ld.global.f32 	%f21, [%rd14];
	fma.rn.f32 	%f22, %f20, %f21, %f19;
	ld.global.f32 	%f23, [%rd52+-8];
	add.s64 	%rd15, %rd14, %rd13;
	ld.global.f32 	%f24, [%rd15];
	fma.rn.f32 	%f25, %f23, %f24, %f22;
	ld.global.f32 	%f26, [%rd52+-4];
	add.s64 	%rd16, %rd15, %rd13;
	ld.global.f32 	%f27, [%rd16];
	fma.rn.f32 	%f28, %f26, %f27, %f25;
	ld.global.f32 	%f29, [%rd52];
	add.s64 	%rd17, %rd16, %rd13;
	ld.global.f32 	%f30, [%rd17];
	fma.rn.f32 	%f31, %f29, %f30, %f28;
	ld.global.f32 	%f32, [%rd52+4];
	add.s64 	%rd18, %rd17, %rd13;
	ld.global.f32 	%f33, [%rd18];
	fma.rn.f32 	%f34, %f32, %f33, %f31;
	ld.global.f32 	%f35, [%rd52+8];
	add.s64 	%rd19, %rd18, %rd13;
	ld.global.f32 	%f36, [%rd19];
	fma.rn.f32 	%f37, %f35, %f36, %f34;
	ld.global.f32 	%f38, [%rd52+12];
	add.s64 	%rd20, %rd19, %rd13;
	ld.global.f32 	%f39, [%rd20];
	fma.rn.f32 	%f67, %f38, %f39, %f37;
	add.s32 	%r39, %r39, 8;
	add.s32 	%r38, %r38, %r7;
	add.s64 	%rd52, %rd52, 32;
	setp.ne.s32 	%p6, %r39, 0;
	@%p6 bra 	$L__BB0_4;
$L__BB0_5:
	setp.eq.s32 	%p7, %r4, 0;
	@%p7 bra 	$L__BB0_13;
	and.b32  	%r13, %r19, 3;
	setp.lt.u32 	%p8, %r4, 4;
	@%p8 bra 	$L__BB0_8;
	add.s32 	%r30, %r41, %r3;
	mul.wide.u32 	%rd21, %r30, 4;
	add.s64 	%rd22, %rd2, %rd21;
	ld.global.f32 	%f41, [%rd22];
	mad.lo.s32 	%r31, %r41, %r18, %r1;
	mul.wide.s32 	%rd23, %r31, 4;
	add.s64 	%rd24, %rd1, %rd23;
	ld.global.f32 	%f42, [%rd24];
	fma.rn.f32 	%f43, %f41, %f42, %f67;
	cvt.u64.u32 	%rd25, %r3;
	cvt.u64.u32 	%rd26, %r41;
	add.s64 	%rd27, %rd26, %rd25;
	shl.b64 	%rd28, %rd27, 2;
	add.s64 	%rd29, %rd2, %rd28;
	ld.global.f32 	%f44, [%rd29+4];
	mul.wide.s32 	%rd30, %r18, 4;
	add.s64 	%rd31, %rd24, %rd30;
	ld.global.f32 	%f45, [%rd31];
	fma.rn.f32 	%f46, %f44, %f45, %f43;
	ld.global.f32 	%f47, [%rd29+8];
	add.s64 	%rd32, %rd31, %rd30;
	ld.global.f32 	%f48, [%rd32];
	fma.rn.f32 	%f49, %f47, %f48, %f46;
	ld.global.f32 	%f50, [%rd29+12];
	add.s64 	%rd33, %rd32, %rd30;
	ld.global.f32 	%f51, [%rd33];
	fma.rn.f32 	%f67, %f50, %f51, %f49;
	add.s32 	%r41, %r41, 4;
$L__BB0_8:
	setp.eq.s32 	%p9, %r13, 0;
	@%p9 bra 	$L__BB0_13;
	setp.eq.s32 	%p10, %r13, 1;
	@%p10 bra 	$L__BB0_11;
	add.s32 	%r32, %r41, %r3;
	mul.wide.u32 	%rd34, %r32, 4;
	add.s64 	%rd35, %rd2, %rd34;
	ld.global.f32 	%f53, [%rd35];
	mad.lo.s32 	%r33, %r41, %r18, %r1;
	mul.wide.s32 	%rd36, %r33, 4;
	add.s64 	%rd37, %rd1, %rd36;
	ld.global.f32 	%f54, [%rd37];
	fma.rn.f32 	%f55, %f53, %f54, %f67;
	cvt.u64.u32 	%rd38, %r3;
	cvt.u64.u32 	%rd39, %r41;
	add.s64 	%rd40, %rd39, %rd38;
	shl.b64 	%rd41, %rd40, 2;
	add.s64 	%rd42, %rd2, %rd41;
	ld.global.f32 	%f56, [%rd42+4];
	mul.wide.s32 	%rd43, %r18, 4;
	add.s64 	%rd44, %rd37, %rd43;
	ld.global.f32 	%f57, [%rd44];
	fma.rn.f32 	%f67, %f56, %f57, %f55;
	add.s32 	%r41, %r41, 2;
$L__BB0_11:
	and.b32  	%r34, %r19, 1;
	setp.eq.b32 	%p11, %r34, 1;
	not.pred 	%p12, %p11;
	@%p12 bra 	$L__BB0_13;
	add.s32 	%r35, %r41, %r3;
	mul.wide.u32 	%rd45, %r35, 4;
	add.s64 	%rd46, %rd2, %rd45;
	ld.global.f32 	%f58, [%rd46];
	mad.lo.s32 	%r36, %r41, %r18, %r1;
	mul.wide.s32 	%rd47, %r36, 4;
	add.s64 	%rd48, %rd1, %rd47;
	ld.global.f32 	%f59, [%rd48];
	fma.rn.f32 	%f67, %f58, %f59, %f67;
$L__BB0_13:
	mad.lo.s32 	%r37, %r18, %r28, %r1;
	cvta.to.global.u64 	%rd49, %rd6;
	mul.wide.s32 	%rd50, %r37, 4;
	add.s64 	%rd51, %rd49, %rd50;
	st.global.f32 	[%rd51], %f67;
$L__BB0_14:
	ret;

}


// ===== COMPILED SASS (sm_100) =====

	.target	sm_100

	.elftype	@"ET_EXEC"


//--------------------- .note.nv.tkinfo           --------------------------
	.section	.note.nv.tkinfo,"",@"SHT_NOTE"
	.sectionflags	@"SHF_NOTE_NV_TKINFO"
	.tkinfo
        /*0018*/ 	.word	0x00000002
        /*0030*/ 	.string	""
        /*0030*/ 	.string	"ptxas"
        /*0030*/ 	.string	"Cuda compilation tools, release 13.0, V13.0.88"
        /*0030*/ 	.string	"Build cuda_13.0.r13.0/compiler.36424714_0"
        /*0030*/ 	.string	"-arch sm_100 -m 64 "



//--------------------- .note.nv.cuinfo           --------------------------
	.section	.note.nv.cuinfo,"",@"SHT_NOTE"
	.sectionflags	@"SHF_NOTE_NV_CUINFO"
        /*0018*/ 	.short	0x0002
        /*001a*/ 	.short	0x0064
        /*001c*/ 	.short	0x0082
	.zero		2


//--------------------- .nv.info                  --------------------------
	.section	.nv.info,"",@"SHT_CUDA_INFO"
	.align	4


	//----- nvinfo : EIATTR_REGCOUNT
	.align		4
        /*0000*/ 	.byte	0x04, 0x2f
        /*0002*/ 	.short	(.L_1 - .L_0)
	.align		4
.L_0:
        /*0004*/ 	.word	index@(_Z5sgemmPfS_S_iii)
        /*0008*/ 	.word	0x00000020


	//----- nvinfo : EIATTR_FRAME_SIZE
	.align		4
.L_1:
        /*000c*/ 	.byte	0x04, 0x11
        /*000e*/ 	.short	(.L_3 - .L_2)
	.align		4
.L_2:
        /*0010*/ 	.word	index@(_Z5sgemmPfS_S_iii)
        /*0014*/ 	.word	0x00000000


	//----- nvinfo : EIATTR_MIN_STACK_SIZE
	.align		4
.L_3:
        /*0018*/ 	.byte	0x04, 0x12
        /*001a*/ 	.short	(.L_5 - .L_4)
	.align		4
.L_4:
        /*001c*/ 	.word	index@(_Z5sgemmPfS_S_iii)
        /*0020*/ 	.word	0x00000000
.L_5:


//--------------------- .nv.compat                --------------------------
	.section	.nv.compat,"",@"SHT_CUDA_COMPAT_INFO"
	.align	4
        /*0000*/ 	.byte	0x02, 0x09, 0x00, 0x00, 0x02, 0x02, 0x01, 0x00, 0x02, 0x05, 0x05, 0x00, 0x03, 0x07, 0x01, 0x01
        /*0010*/ 	.byte	0x02, 0x03, 0x00, 0x00, 0x02, 0x06, 0x01, 0x00, 0x04, 0x0b, 0x08, 0x00, 0x09, 0x00, 0x00, 0x00
        /*0020*/ 	.byte	0x00, 0x00, 0x00, 0x00


//--------------------- .nv.info._Z5sgemmPfS_S_iii --------------------------
	.section	.nv.info._Z5sgemmPfS_S_iii,"",@"SHT_CUDA_INFO"
	.sectionflags	@""
	.align	4


	//----- nvinfo : EIATTR_CUDA_API_VERSION
	.align		4
        /*0000*/ 	.byte	0x04, 0x37
        /*0002*/ 	.short	(.L_7 - .L_6)
.L_6:
        /*0004*/ 	.word	0x00000082


	//----- nvinfo : EIATTR_KPARAM_INFO
	.align		4
.L_7:
        /*0008*/ 	.byte	0x04, 0x17
        /*000a*/ 	.short	(.L_9 - .L_8)
.L_8:
        /*000c*/ 	.word	0x00000000
        /*0010*/ 	.short	0x0005
        /*0012*/ 	.short	0x0020
        /*0014*/ 	.byte	0x00, 0xf0, 0x11, 0x00


	//----- nvinfo : EIATTR_KPARAM_INFO
	.align		4
.L_9:
        /*0018*/ 	.byte	0x04, 0x17
        /*001a*/ 	.short	(.L_11 - .L_10)
.L_10:
        /*001c*/ 	.word	0x00000000
        /*0020*/ 	.short	0x0004
        /*0022*/ 	.short	0x001c
        /*0024*/ 	.byte	0x00, 0xf0, 0x11, 0x00


	//----- nvinfo : EIATTR_KPARAM_INFO
	.align		4
.L_11:
        /*0028*/ 	.byte	0x04, 0x17
        /*002a*/ 	.short	(.L_13 - .L_12)
.L_12:
        /*002c*/ 	.word	0x00000000
        /*0030*/ 	.short	0x0003
        /*0032*/ 	.short	0x0018
        /*0034*/ 	.byte	0x00, 0xf0, 0x11, 0x00


	//----- nvinfo : EIATTR_KPARAM_INFO
	.align		4
.L_13:
        /*0038*/ 	.byte	0x04, 0x17
        /*003a*/ 	.short	(.L_15 - .L_14)
.L_14:
        /*003c*/ 	.word	0x00000000
        /*0040*/ 	.short	0x0002
        /*0042*/ 	.short	0x0010
        /*0044*/ 	.byte	0x00, 0xf5, 0x21, 0x00


	//----- nvinfo : EIATTR_KPARAM_INFO
	.align		4
.L_15:
        /*0048*/ 	.byte	0x04, 0x17
        /*004a*/ 	.short	(.L_17 - .L_16)
.L_16:
        /*004c*/ 	.word	0x00000000
        /*0050*/ 	.short	0x0001
        /*0052*/ 	.short	0x0008
        /*0054*/ 	.byte	0x00, 0xf5, 0x21, 0x00


	//----- nvinfo : EIATTR_KPARAM_INFO
	.align		4
.L_17:
        /*0058*/ 	.byte	0x04, 0x17
        /*005a*/ 	.short	(.L_19 - .L_18)
.L_18:
        /*005c*/ 	.word	0x00000000
        /*0060*/ 	.short	0x0000
        /*0062*/ 	.short	0x0000
        /*0064*/ 	.byte	0x00, 0xf5, 0x21, 0x00


	//----- nvinfo : EIATTR_SPARSE_MMA_MASK
	.align		4
.L_19:
        /*0068*/ 	.byte	0x03, 0x50
        /*006a*/ 	.short	0x0000


	//----- nvinfo : EIATTR_MAXREG_COUNT
	.align		4
        /*006c*/ 	.byte	0x03, 0x1b
        /*006e*/ 	.short	0x00ff


	//----- nvinfo : EIATTR_MERCURY_ISA_VERSION
	.align		4
        /*0070*/ 	.byte	0x03, 0x5f
        /*0072*/ 	.short	0x0101


	//----- nvinfo : EIATTR_VRC_CTA_INIT_COUNT
	.align		4
        /*0074*/ 	.byte	0x02, 0x4a
	.zero		1
	.zero		1


	//----- nvinfo : EIATTR_EXIT_INSTR_OFFSETS
	.align		4
        /*0078*/ 	.byte	0x04, 0x1c
        /*007a*/ 	.short	(.L_21 - .L_20)


	//   ....[0]....
.L_20:
        /*007c*/ 	.word	0x000000c0


	//   ....[1]....
        /*0080*/ 	.word	0x000008e0


	//----- nvinfo : EIATTR_CBANK_PARAM_SIZE
	.align		4
.L_21:
        /*0084*/ 	.byte	0x03, 0x19
        /*0086*/ 	.short	0x0024


	//----- nvinfo : EIATTR_PARAM_CBANK
	.align		4
        /*0088*/ 	.byte	0x04, 0x0a
        /*008a*/ 	.short	(.L_23 - .L_22)
	.align		4
.L_22:
        /*008c*/ 	.word	index@(.nv.constant0._Z5sgemmPfS_S_iii)
        /*0090*/ 	.short	0x0380
        /*0092*/ 	.short	0x0024


	//----- nvinfo : EIATTR_SW_WAR
	.align		4
.L_23:
        /*0094*/ 	.byte	0x04, 0x36
        /*0096*/ 	.short	(.L_25 - .L_24)
.L_24:
        /*0098*/ 	.word	0x00000008
.L_25:


//--------------------- .nv.callgraph             --------------------------
	.section	.nv.callgraph,"",@"SHT_CUDA_CALLGRAPH"
	.align	4
	.sectionentsize	8
	.align		4
        /*0000*/ 	.word	0x00000000
	.align		4
        /*0004*/ 	.word	0xffffffff
	.align		4
        /*0008*/ 	.word	0x00000000
	.align		4
        /*000c*/ 	.word	0xfffffffe
	.align		4
        /*0010*/ 	.word	0x00000000
	.align		4
        /*0014*/ 	.word	0xfffffffd
	.align		4
        /*0018*/ 	.word	0x00000000
	.align		4
        /*001c*/ 	.word	0xfffffffc


//--------------------- .text._Z5sgemmPfS_S_iii   --------------------------
	.section	.text._Z5sgemmPfS_S_iii,"ax",@progbits
	.align	128
        .global         _Z5sgemmPfS_S_iii
        .type           _Z5sgemmPfS_S_iii,@function
        .size           _Z5sgemmPfS_S_iii,(.L_x_5 - _Z5sgemmPfS_S_iii)
        .other          _Z5sgemmPfS_S_iii,@"STO_CUDA_ENTRY STV_DEFAULT"
_Z5sgemmPfS_S_iii:
.text._Z5sgemmPfS_S_iii:
[----:B------:R-:W-:Y:S01]  /*0000*/  LDC R1, c[0x0][0x37c] ;  /* 0x0000df00ff017b82 */ /* 0x000fe20000000800 */
[----:B------:R-:W0:Y:S07]  /*0010*/  S2R R7, SR_TID.Y ;  /* 0x0000000000077919 */ /* 0x000e2e0000002200 */
[----:B------:R-:W1:Y:S01]  /*0020*/  LDC R18, c[0x0][0x360] ;  /* 0x0000d800ff127b82 */ /* 0x000e620000000800 */
[----:B------:R-:W1:Y:S07]  /*0030*/  S2R R5, SR_TID.X ;  /* 0x0000000000057919 */ /* 0x000e6e0000002100 */
[----:B------:R-:W0:Y:S08]  /*0040*/  S2UR UR5, SR_CTAID.Y ;  /* 0x00000000000579c3 */ /* 0x000e300000002600 */
[----:B------:R-:W0:Y:S08]  /*0050*/  LDC R0, c[0x0][0x364] ;  /* 0x0000d900ff007b82 */ /* 0x000e300000000800 */
[----:B------:R-:W1:Y:S08]  /*0060*/  S2UR UR4, SR_CTAID.X ;  /* 0x00000000000479c3 */ /* 0x000e700000002500 */
[----:B------:R-:W2:Y:S01]  /*0070*/  LDC.64 R2, c[0x0][0x398] ;  /* 0x0000e600ff027b82 */ /* 0x000ea20000000a00 */
[----:B0-----:R-:W-:-:S02]  /*0080*/  IMAD R0, R0, UR5, R7 ;  /* 0x0000000500007c24 */ /* 0x001fc4000f8e0207 */
[----:B-1----:R-:W-:-:S03]  /*0090*/  IMAD R18, R18, UR4, R5 ;  /* 0x0000000412127c24 */ /* 0x002fc6000f8e0205 */
[----:B--2---:R-:W-:-:S04]  /*00a0*/  ISETP.GE.AND P0, PT, R0, R2, PT ;  /* 0x000000020000720c */ /* 0x004fc80003f06270 */
[----:B------:R-:W-:-:S13]  /*00b0*/  ISETP.GE.OR P0, PT, R18, R3, P0 ;  /* 0x000000031200720c */ /* 0x000fda0000706670 */
[----:B------:R-:W-:Y:S05]  /*00c0*/  @P0 EXIT ;  /* 0x000000000000094d */ /* 0x000fea0003800000 */
[----:B------:R-:W0:Y:S01]  /*00d0*/  LDC R19, c[0x0][0x3a0] ;  /* 0x0000e800ff137b82 */ /* 0x000e220000000800 */
[----:B------:R-:W1:Y:S01]  /*00e0*/  LDCU.64 UR4, c[0x0][0x358] ;  /* 0x00006b00ff0477ac */ /* 0x000e620008000a00 */
[----:B------:R-:W-:Y:S01]  /*00f0*/  HFMA2 R24, -RZ, RZ, 0, 0 ;  /* 0x00000000ff187431 */ /* 0x000fe200000001ff */
[----:B0-----:R-:W-:-:S13]  /*0100*/  ISETP.GE.AND P0, PT, R19, 0x1, PT ;  /* 0x000000011300780c */ /* 0x001fda0003f06270 */
[----:B-1----:R-:W-:Y:S05]  /*0110*/  @!P0 BRA `(.L_x_0) ;  /* 0x0000000400e08947 */ /* 0x002fea0003800000 */
[C---:B------:R-:W-:Y:S01]  /*0120*/  ISETP.GE.U32.AND P1, PT, R19.reuse, 0x8, PT ;  /* 0x000000081300780c */ /* 0x040fe20003f26070 */
[----:B------:R-:W-:Y:S01]  /*0130*/  IMAD R20, R0, R19, RZ ;  /* 0x0000001300147224 */ /* 0x000fe200078e02ff */
[----:B------:R-:W-:Y:S02]  /*0140*/  LOP3.LUT R27, R19, 0x7, RZ, 0xc0, !PT ;  /* 0x00000007131b7812 */ /* 0x000fe400078ec0ff */
[----:B------:R-:W-:Y:S02]  /*0150*/  MOV R24, RZ ;  /* 0x000000ff00187202 */ /* 0x000fe40000000f00 */
[----:B------:R-:W-:Y:S02]  /*0160*/  ISETP.NE.AND P0, PT, R27, RZ, PT ;  /* 0x000000ff1b00720c */ /* 0x000fe40003f05270 */
[----:B------:R-:W-:-:S05]  /*0170*/  MOV R21, RZ ;  /* 0x000000ff00157202 */ /* 0x000fca0000000f00 */
[----:B------:R-:W-:Y:S06]  /*0180*/  @!P1 BRA `(.L_x_1) ;  /* 0x0000000000c49947 */ /* 0x000fec0003800000 */
[----:B------:R-:W0:Y:S01]  /*0190*/  LDC.64 R4, c[0x0][0x380] ;  /* 0x0000e000ff047b82 */ /* 0x000e220000000a00 */
[----:B------:R-:W-:Y:S02]  /*01a0*/  LOP3.LUT R21, R19, 0x7ffffff8, RZ, 0xc0, !PT ;  /* 0x7ffffff813157812 */ /* 0x000fe400078ec0ff */
[----:B------:R-:W-:Y:S02]  /*01b0*/  MOV R24, RZ ;  /* 0x000000ff00187202 */ /* 0x000fe40000000f00 */
[----:B------:R-:W-:Y:S02]  /*01c0*/  MOV R2, R18 ;  /* 0x0000001200027202 */ /* 0x000fe40000000f00 */
[----:B------:R-:W-:Y:S01]  /*01d0*/  IADD3 R22, PT, PT, -R21, RZ, RZ ;  /* 0x000000ff15167210 */ /* 0x000fe20007ffe1ff */
[----:B0-----:R-:W-:-:S03]  /*01e0*/  IMAD.WIDE.U32 R4, R20, 0x4, R4 ;  /* 0x0000000414047825 */ /* 0x001fc600078e0004 */
[----:B------:R-:W-:-:S04]  /*01f0*/  IADD3 R6, P1, PT, R4, 0x10, RZ ;  /* 0x0000001004067810 */ /* 0x000fc80007f3e0ff */
[----:B------:R-:W-:-:S09]  /*0200*/  IADD3.X R7, PT, PT, RZ, R5, RZ, P1, !PT ;  /* 0x00000005ff077210 */ /* 0x000fd20000ffe4ff */
.L_x_2:
[----:B------:R-:W0:Y:S01]  /*0210*/  LDC.64 R16, c[0x0][0x388] ;  /* 0x0000e200ff107b82 */ /* 0x000e220000000a00 */
[----:B------:R-:W-:Y:S02]  /*0220*/  MOV R4, R6 ;  /* 0x0000000600047202 */ /* 0x000fe40000000f00 */
[----:B------:R-:W-:-:S05]  /*0230*/  MOV R5, R7 ;  /* 0x0000000700057202 */ /* 0x000fca0000000f00 */
[----:B------:R-:W2:Y:S04]  /*0240*/  LDG.E R25, desc[UR4][R4.64+-0x10] ;  /* 0xfffff00404197981 */ /* 0x000ea8000c1e1900 */
[----:B------:R-:W3:Y:S04]  /*0250*/  LDG.E R23, desc[UR4][R4.64+-0xc] ;  /* 0xfffff40404177981 */ /* 0x000ee8000c1e1900 */
[----:B------:R-:W4:Y:S04]  /*0260*/  LDG.E R29, desc[UR4][R4.64+-0x8] ;  /* 0xfffff804041d7981 */ /* 0x000f28000c1e1900 */
[----:B------:R-:W5:Y:S01]  /*0270*/  LDG.E R28, desc[UR4][R4.64+-0x4] ;  /* 0xfffffc04041c7981 */ /* 0x000f62000c1e1900 */
[----:B0-----:R-:W-:-:S05]  /*0280*/  IMAD.WIDE R16, R2, 0x4, R16 ;  /* 0x0000000402107825 */ /* 0x001fca00078e0210 */
[----:B------:R0:W2:Y:S01]  /*0290*/  LDG.E R26, desc[UR4][R16.64] ;  /* 0x00000004101a7981 */ /* 0x0000a2000c1e1900 */
[----:B------:R-:W-:-:S04]  /*02a0*/  IMAD.WIDE R14, R3, 0x4, R16 ;  /* 0x00000004030e7825 */ /* 0x000fc800078e0210 */
[C---:B------:R-:W-:Y:S02]  /*02b0*/  IMAD.WIDE R6, R3.reuse, 0x4, R14 ;  /* 0x0000000403067825 */ /* 0x040fe400078e020e */
[----:B------:R-:W3:Y:S02]  /*02c0*/  LDG.E R14, desc[UR4][R14.64] ;  /* 0x000000040e0e7981 */ /* 0x000ee4000c1e1900 */
[C---:B------:R-:W-:Y:S02]  /*02d0*/  IMAD.WIDE R10, R3.reuse, 0x4, R6 ;  /* 0x00000004030a7825 */ /* 0x040fe400078e0206 */
[----:B------:R-:W4:Y:S02]  /*02e0*/  LDG.E R6, desc[UR4][R6.64] ;  /* 0x0000000406067981 */ /* 0x000f24000c1e1900 */
[C---:B------:R-:W-:Y:S02]  /*02f0*/  IMAD.WIDE R8, R3.reuse, 0x4, R10 ;  /* 0x0000000403087825 */ /* 0x040fe400078e020a */
[----:B------:R-:W5:Y:S02]  /*0300*/  LDG.E R10, desc[UR4][R10.64] ;  /* 0x000000040a0a7981 */ /* 0x000f64000c1e1900 */
[----:B------:R-:W-:-:S02]  /*0310*/  IMAD.WIDE R12, R3, 0x4, R8 ;  /* 0x00000004030c7825 */ /* 0x000fc400078e0208 */
[----:B------:R-:W5:Y:S04]  /*0320*/  LDG.E R7, desc[UR4][R4.64] ;  /* 0x0000000404077981 */ /* 0x000f68000c1e1900 */
[----:B------:R-:W5:Y:S01]  /*0330*/  LDG.E R8, desc[UR4][R8.64] ;  /* 0x0000000408087981 */ /* 0x000f62000c1e1900 */
[----:B0-----:R-:W-:-:S03]  /*0340*/  IMAD.WIDE R16, R3, 0x4, R12 ;  /* 0x0000000403107825 */ /* 0x001fc600078e020c */
[----:B------:R-:W5:Y:S04]  /*0350*/  LDG.E R12, desc[UR4][R12.64] ;  /* 0x000000040c0c7981 */ /* 0x000f68000c1e1900 */
[----:B------:R-:W5:Y:S04]  /*0360*/  LDG.E R15, desc[UR4][R16.64] ;  /* 0x00000004100f7981 */ /* 0x000f68000c1e1900 */
[----:B------:R-:W5:Y:S04]  /*0370*/  LDG.E R9, desc[UR4][R4.64+0x4] ;  /* 0x0000040404097981 */ /* 0x000f68000c1e1900 */
[----:B------:R-:W5:Y:S01]  /*0380*/  LDG.E R11, desc[UR4][R4.64+0xc] ;  /* 0x00000c04040b7981 */ /* 0x000f62000c1e1900 */
[----:B--2---:R-:W-:Y:S01]  /*0390*/  FFMA R26, R25, R26, R24 ;  /* 0x0000001a191a7223 */ /* 0x004fe20000000018 */
[----:B------:R-:W-:-:S02]  /*03a0*/  IMAD.WIDE R24, R3, 0x4, R16 ;  /* 0x0000000403187825 */ /* 0x000fc400078e0210 */
[----:B------:R-:W2:Y:S04]  /*03b0*/  LDG.E R16, desc[UR4][R4.64+0x8] ;  /* 0x0000080404107981 */ /* 0x000ea8000c1e1900 */
[----:B------:R-:W2:Y:S01]  /*03c0*/  LDG.E R24, desc[UR4][R24.64] ;  /* 0x0000000418187981 */ /* 0x000ea2000c1e1900 */
[----:B---3--:R-:W-:Y:S01]  /*03d0*/  FFMA R14, R23, R14, R26 ;  /* 0x0000000e170e7223 */ /* 0x008fe2000000001a */
[----:B------:R-:W-:-:S03]  /*03e0*/  IADD3 R22, PT, PT, R22, 0x8, RZ ;  /* 0x0000000816167810 */ /* 0x000fc60007ffe0ff */
[----:B----4-:R-:W-:Y:S01]  /*03f0*/  FFMA R29, R29, R6, R14 ;  /* 0x000000061d1d7223 */ /* 0x010fe2000000000e */
[----:B------:R-:W-:-:S03]  /*0400*/  ISETP.NE.AND P1, PT, R22, RZ, PT ;  /* 0x000000ff1600720c */ /* 0x000fc60003f25270 */
[----:B-----5:R-:W-:Y:S01]  /*0410*/  FFMA R10, R28, R10, R29 ;  /* 0x0000000a1c0a7223 */ /* 0x020fe2000000001d */
[----:B------:R-:W-:-:S03]  /*0420*/  IADD3 R6, P2, PT, R4, 0x20, RZ ;  /* 0x0000002004067810 */ /* 0x000fc60007f5e0ff */
[----:B------:R-:W-:Y:S01]  /*0430*/  FFMA R8, R7, R8, R10 ;  /* 0x0000000807087223 */ /* 0x000fe2000000000a */
[----:B------:R-:W-:Y:S02]  /*0440*/  IADD3.X R7, PT, PT, RZ, R5, RZ, P2, !PT ;  /* 0x00000005ff077210 */ /* 0x000fe400017fe4ff */
[----:B------:R-:W-:Y:S01]  /*0450*/  LEA R2, R3, R2, 0x3 ;  /* 0x0000000203027211 */ /* 0x000fe200078e18ff */
[----:B------:R-:W-:-:S04]  /*0460*/  FFMA R9, R9, R12, R8 ;  /* 0x0000000c09097223 */ /* 0x000fc80000000008 */
[----:B--2---:R-:W-:-:S04]  /*0470*/  FFMA R16, R16, R15, R9 ;  /* 0x0000000f10107223 */ /* 0x004fc80000000009 */
[----:B------:R-:W-:Y:S01]  /*0480*/  FFMA R24, R11, R24, R16 ;  /* 0x000000180b187223 */ /* 0x000fe20000000010 */
[----:B------:R-:W-:Y:S06]  /*0490*/  @P1 BRA `(.L_x_2) ;  /* 0xfffffffc005c1947 */ /* 0x000fec000383ffff */
.L_x_1:
[----:B------:R-:W-:Y:S05]  /*04a0*/  @!P0 BRA `(.L_x_0) ;  /* 0x0000000000fc8947 */ /* 0x000fea0003800000 */
[----:B------:R-:W-:Y:S02]  /*04b0*/  ISETP.GE.U32.AND P1, PT, R27, 0x4, PT ;  /* 0x000000041b00780c */ /* 0x000fe40003f26070 */
[----:B------:R-:W-:-:S04]  /*04c0*/  LOP3.LUT R2, R19, 0x3, RZ, 0xc0, !PT ;  /* 0x0000000313027812 */ /* 0x000fc800078ec0ff */
[----:B------:R-:W-:-:S07]  /*04d0*/  ISETP.NE.AND P0, PT, R2, RZ, PT ;  /* 0x000000ff0200720c */ /* 0x000fce0003f05270 */
[----:B------:R-:W-:Y:S06]  /*04e0*/  @!P1 BRA `(.L_x_3) ;  /* 0x00000000006c9947 */ /* 0x000fec0003800000 */
[----:B------:R-:W0:Y:S01]  /*04f0*/  LDC.64 R6, c[0x0][0x388] ;  /* 0x0000e200ff067b82 */ /* 0x000e220000000a00 */
[----:B------:R-:W1:Y:S01]  /*0500*/  LDCU.64 UR6, c[0x0][0x380] ;  /* 0x00007000ff0677ac */ /* 0x000e620008000a00 */
[----:B------:R-:W-:Y:S01]  /*0510*/  IMAD R9, R21, R3, R18 ;  /* 0x0000000315097224 */ /* 0x000fe200078e0212 */
[CC--:B------:R-:W-:Y:S02]  /*0520*/  IADD3 R5, PT, PT, R20.reuse, R21.reuse, RZ ;  /* 0x0000001514057210 */ /* 0x0c0fe40007ffe0ff */
[----:B------:R-:W-:-:S03]  /*0530*/  IADD3 R10, P1, PT, R20, R21, RZ ;  /* 0x00000015140a7210 */ /* 0x000fc60007f3e0ff */
[----:B------:R-:W2:Y:S01]  /*0540*/  LDC.64 R14, c[0x0][0x380] ;  /* 0x0000e000ff0e7b82 */ /* 0x000ea20000000a00 */
[----:B0-----:R-:W-:-:S04]  /*0550*/  IMAD.WIDE R6, R9, 0x4, R6 ;  /* 0x0000000409067825 */ /* 0x001fc800078e0206 */
[----:B------:R-:W-:Y:S02]  /*0560*/  IMAD.WIDE R8, R3, 0x4, R6 ;  /* 0x0000000403087825 */ /* 0x000fe400078e0206 */
[----:B------:R-:W3:Y:S02]  /*0570*/  LDG.E R6, desc[UR4][R6.64] ;  /* 0x0000000406067981 */ /* 0x000ee4000c1e1900 */
[----:B--2---:R-:W-:Y:S01]  /*0580*/  IMAD.WIDE.U32 R14, R5, 0x4, R14 ;  /* 0x00000004050e7825 */ /* 0x004fe200078e000e */
[----:B------:R-:W-:Y:S02]  /*0590*/  IADD3.X R5, PT, PT, RZ, RZ, RZ, P1, !PT ;  /* 0x000000ffff057210 */ /* 0x000fe40000ffe4ff */
[----:B-1----:R-:W-:-:S03]  /*05a0*/  LEA R4, P1, R10, UR6, 0x2 ;  /* 0x000000060a047c11 */ /* 0x002fc6000f8210ff */
[----:B------:R-:W3:Y:S01]  /*05b0*/  LDG.E R15, desc[UR4][R14.64] ;  /* 0x000000040e0f7981 */ /* 0x000ee2000c1e1900 */
[----:B------:R-:W-:Y:S01]  /*05c0*/  LEA.HI.X R5, R10, UR7, R5, 0x2, P1 ;  /* 0x000000070a057c11 */ /* 0x000fe200088f1405 */
[C---:B------:R-:W-:Y:S02]  /*05d0*/  IMAD.WIDE R10, R3.reuse, 0x4, R8 ;  /* 0x00000004030a7825 */ /* 0x040fe400078e0208 */
[----:B------:R-:W2:Y:S04]  /*05e0*/  LDG.E R8, desc[UR4][R8.64] ;  /* 0x0000000408087981 */ /* 0x000ea8000c1e1900 */
[----:B------:R-:W2:Y:S01]  /*05f0*/  LDG.E R17, desc[UR4][R4.64+0x4] ;  /* 0x0000040404117981 */ /* 0x000ea2000c1e1900 */
[----:B------:R-:W-:-:S03]  /*0600*/  IMAD.WIDE R12, R3, 0x4, R10 ;  /* 0x00000004030c7825 */ /* 0x000fc600078e020a */
[----:B------:R-:W4:Y:S04]  /*0610*/  LDG.E R22, desc[UR4][R10.64] ;  /* 0x000000040a167981 */ /* 0x000f28000c1e1900 */
[----:B------:R-:W4:Y:S04]  /*0620*/  LDG.E R16, desc[UR4][R4.64+0x8] ;  /* 0x0000080404107981 */ /* 0x000f28000c1e1900 */
[----:B------:R-:W5:Y:S04]  /*0630*/  LDG.E R23, desc[UR4][R4.64+0xc] ;  /* 0x00000c0404177981 */ /* 0x000f68000c1e1900 */
[----:B------:R-:W5:Y:S01]  /*0640*/  LDG.E R12, desc[UR4][R12.64] ;  /* 0x000000040c0c7981 */ /* 0x000f62000c1e1900 */
[----:B------:R-:W-:Y:S01]  /*0650*/  IADD3 R21, PT, PT, R21, 0x4, RZ ;  /* 0x0000000415157810 */ /* 0x000fe20007ffe0ff */
[----:B---3--:R-:W-:-:S04]  /*0660*/  FFMA R24, R15, R6, R24 ;  /* 0x000000060f187223 */ /* 0x008fc80000000018 */
[----:B--2---:R-:W-:-:S04]  /*0670*/  FFMA R17, R17, R8, R24 ;  /* 0x0000000811117223 */ /* 0x004fc80000000018 */
[----:B----4-:R-:W-:-:S04]  /*0680*/  FFMA R16, R16, R22, R17 ;  /* 0x0000001610107223 */ /* 0x010fc80000000011 */
[----:B-----5:R-:W-:-:S07]  /*0690*/  FFMA R24, R23, R12, R16 ;  /* 0x0000000c17187223 */ /* 0x020fce0000000010 */
.L_x_3:
[----:B------:R-:W-:Y:S05]  /*06a0*/  @!P0 BRA `(.L_x_0) ;  /* 0x00000000007c8947 */ /* 0x000fea0003800000 */
[----:B------:R-:W-:Y:S01]  /*06b0*/  ISETP.NE.AND P1, PT, R2, 0x1, PT ;  /* 0x000000010200780c */ /* 0x000fe20003f25270 */
[----:B------:R-:W0:Y:S01]  /*06c0*/  LDC.64 R12, c[0x0][0x380] ;  /* 0x0000e000ff0c7b82 */ /* 0x000e220000000a00 */
[----:B------:R-:W-:-:S04]  /*06d0*/  LOP3.LUT R19, R19, 0x1, RZ, 0xc0, !PT ;  /* 0x0000000113137812 */ /* 0x000fc800078ec0ff */
[----:B------:R-:W-:-:S03]  /*06e0*/  ISETP.NE.U32.AND P0, PT, R19, 0x1, PT ;  /* 0x000000011300780c */ /* 0x000fc60003f05070 */
[----:B------:R-:W1:Y:S04]  /*06f0*/  LDC.64 R10, c[0x0][0x388] ;  /* 0x0000e200ff0a7b82 */ /* 0x000e680000000a00 */
[CC--:B------:R-:W-:Y:S02]  /*0700*/  @P1 IADD3 R15, PT, PT, R20.reuse, R21.reuse, RZ ;  /* 0x00000015140f1210 */ /* 0x0c0fe40007ffe0ff */
[----:B------:R-:W-:Y:S02]  /*0710*/  @P1 IADD3 R2, P2, PT, R20, R21, RZ ;  /* 0x0000001514021210 */ /* 0x000fe40007f5e0ff */
[----:B------:R-:W2:Y:S02]  /*0720*/  @P1 LDC.64 R4, c[0x0][0x380] ;  /* 0x0000e000ff041b82 */ /* 0x000ea40000000a00 */
[----:B------:R-:W-:-:S06]  /*0730*/  @P1 IADD3.X R14, PT, PT, RZ, RZ, RZ, P2, !PT ;  /* 0x000000ffff0e1210 */ /* 0x000fcc00017fe4ff */
[----:B------:R-:W3:Y:S01]  /*0740*/  LDC.64 R6, c[0x0][0x380] ;  /* 0x0000e000ff067b82 */ /* 0x000ee20000000a00 */
[----:B0-----:R-:W-:-:S04]  /*0750*/  @P1 IMAD.WIDE.U32 R12, R15, 0x4, R12 ;  /* 0x000000040f0c1825 */ /* 0x001fc800078e000c */
[C---:B------:R-:W-:Y:S01]  /*0760*/  @P1 IMAD R15, R21.reuse, R3, R18 ;  /* 0x00000003150f1224 */ /* 0x040fe200078e0212 */
[----:B------:R-:W-:Y:S01]  /*0770*/  @P1 IADD3 R21, PT, PT, R21, 0x2, RZ ;  /* 0x0000000215151810 */ /* 0x000fe20007ffe0ff */
[----:B------:R-:W4:Y:S01]  /*0780*/  @P1 LDG.E R13, desc[UR4][R12.64] ;  /* 0x000000040c0d1981 */ /* 0x000f22000c1e1900 */
[----:B------:R-:W0:Y:S01]  /*0790*/  LDC.64 R8, c[0x0][0x388] ;  /* 0x0000e200ff087b82 */ /* 0x000e220000000a00 */
[----:B-1----:R-:W-:Y:S01]  /*07a0*/  @P1 IMAD.WIDE R10, R15, 0x4, R10 ;  /* 0x000000040f0a1825 */ /* 0x002fe200078e020a */
[----:B------:R-:W-:Y:S02]  /*07b0*/  @!P0 IADD3 R17, PT, PT, R20, R21, RZ ;  /* 0x0000001514118210 */ /* 0x000fe40007ffe0ff */
[----:B--2---:R-:W-:Y:S01]  /*07c0*/  @P1 LEA R4, P2, R2, R4, 0x2 ;  /* 0x0000000402041211 */ /* 0x004fe200078410ff */
[----:B------:R-:W-:-:S03]  /*07d0*/  @!P0 IMAD R21, R21, R3, R18 ;  /* 0x0000000315158224 */ /* 0x000fc600078e0212 */
[----:B------:R-:W-:Y:S01]  /*07e0*/  @P1 LEA.HI.X R5, R2, R5, R14, 0x2, P2 ;  /* 0x0000000502051211 */ /* 0x000fe200010f140e */
[----:B------:R-:W-:Y:S01]  /*07f0*/  @P1 IMAD.WIDE R14, R3, 0x4, R10 ;  /* 0x00000004030e1825 */ /* 0x000fe200078e020a */
[----:B------:R-:W4:Y:S03]  /*0800*/  @P1 LDG.E R2, desc[UR4][R10.64] ;  /* 0x000000040a021981 */ /* 0x000f26000c1e1900 */
[----:B---3--:R-:W-:Y:S01]  /*0810*/  @!P0 IMAD.WIDE.U32 R6, R17, 0x4, R6 ;  /* 0x0000000411068825 */ /* 0x008fe200078e0006 */
[----:B------:R-:W2:Y:S04]  /*0820*/  @P1 LDG.E R5, desc[UR4][R4.64+0x4] ;  /* 0x0000040404051981 */ /* 0x000ea8000c1e1900 */
[----:B------:R-:W2:Y:S01]  /*0830*/  @P1 LDG.E R14, desc[UR4][R14.64] ;  /* 0x000000040e0e1981 */ /* 0x000ea2000c1e1900 */
[----:B0-----:R-:W-:-:S03]  /*0840*/  @!P0 IMAD.WIDE R8, R21, 0x4, R8 ;  /* 0x0000000415088825 */ /* 0x001fc600078e0208 */
[----:B------:R-:W3:Y:S04]  /*0850*/  @!P0 LDG.E R7, desc[UR4][R6.64] ;  /* 0x0000000406078981 */ /* 0x000ee8000c1e1900 */
[----:B------:R-:W3:Y:S01]  /*0860*/  @!P0 LDG.E R8, desc[UR4][R8.64] ;  /* 0x0000000408088981 */ /* 0x000ee2000c1e1900 */
[----:B----4-:R-:W-:-:S04]  /*0870*/  @P1 FFMA R2, R13, R2, R24 ;  /* 0x000000020d021223 */ /* 0x010fc80000000018 */
[----:B--2---:R-:W-:-:S04]  /*0880*/  @P1 FFMA R24, R5, R14, R2 ;  /* 0x0000000e05181223 */ /* 0x004fc80000000002 */
[----:B---3--:R-:W-:-:S07]  /*0890*/  @!P0 FFMA R24, R7, R8, R24 ;  /* 0x0000000807188223 */ /* 0x008fce0000000018 */
.L_x_0:
[----:B------:R-:W0:Y:S01]  /*08a0*/  LDC.64 R4, c[0x0][0x390] ;  /* 0x0000e400ff047b82 */ /* 0x000e220000000a00 */
[----:B------:R-:W-:-:S04]  /*08b0*/  IMAD R3, R0, R3, R18 ;  /* 0x0000000300037224 */ /* 0x000fc800078e0212 */
[----:B0-----:R-:W-:-:S05]  /*08c0*/  IMAD.WIDE R2, R3, 0x4, R4 ;  /* 0x0000000403027825 */ /* 0x001fca00078e0204 */
[----:B------:R-:W-:Y:S01]  /*08d0*/  STG.E desc[UR4][R2.64], R24 ;  /* 0x0000001802007986 */ /* 0x000fe2000c101904 */
[----:B------:R-:W-:Y:S05]  /*08e0*/  EXIT ;  /* 0x000000000000794d */ /* 0x000fea0003800000 */
.L_x_4:
[----:B------:R-:W-:-:S00]  /*08f0*/  BRA `(.L_x_4) ;  /* 0xfffffffc00fc7947 */ /* 0x000fc0000383ffff */
[----:B------:R-:W-:-:S00]  /*0900*/  NOP ;  /* 0x0000000000007918 */ /* 0x000fc00000000000 */
[----:B------:R-:W-:-:S00]  /*0910*/  NOP ;  /* 0x0000000000007918 */ /* 0x000fc00000000000 */
[----:B------:R-:W-:-:S00]  /*0920*/  NOP ;  /* 0x0000000000007918 */ /* 0x000fc00000000000 */
[----:B------:R-:W-:-:S00]  /*0930*/  NOP ;  /* 0x0000000000007918 */ /* 0x000fc00000000000 */
[----:B------:R-:W-:-:S00]  /*0940*/  NOP ;  /* 0x0000000000007918 */ /* 0x000fc00000000000 */
[----:B------:R-:W-:-:S00]  /*0950*/  NOP ;  /* 0x0000000000007918 */ /* 0x000fc00000000000 */
[----:B------:R-:W-:-:S00]  /*0960*/  NOP ;  /* 0x0000000000007918 */ /* 0x000fc00000000000 */
[----:B------:R-:W-:-:S00]  /*0970*/  NOP ;  /* 0x0000000000007918 */ /* 0x000fc00000000000 */
.L_x_5:


//--------------------- .nv.shared.reserved.0     --------------------------
	.section	.nv.shared.reserved.0,"aw",@nobits
	.weak		__nv_reservedSMEM_offset_0_alias
	.size		__nv_reservedSMEM_offset_0_alias, 0, 64
	.other		__nv_reservedSMEM_offset_0_alias,@"STO_CUDA_RESERVED_SHARED STV_DEFAULT"
__nv_reservedSMEM_offset_0_alias:
	.zero		0
	.zero		64


//--------------------- .nv.constant0._Z5sgemmPfS_S_iii --------------------------
	.section	.nv.constant0._Z5sgemmPfS_S_iii,"a",@progbits
	.sectionflags	@""
	.align	4
.nv.constant0._Z5sgemmPfS_S_iii:
	.zero		932


//--------------------- SYMBOLS --------------------------

	.type		.nv.reservedSmem.offset0,@object
	.size		.nv.reservedSmem.offset0,0x4
